	.headerflags	@"EF_CUDA_TEXMODE_UNIFIED EF_CUDA_64BIT_ADDRESS EF_CUDA_ACCELERATORS EF_CUDA_SM90 EF_CUDA_VIRTUAL_SM(EF_CUDA_SM90)"
	.elftype	@"ET_EXEC"


//--------------------- .nv.info                  --------------------------
	.section	.nv.info,"",@"SHT_CUDA_INFO"
	.align	4


	//----- nvinfo : EIATTR_REGCOUNT
	.align		4
        /*0000*/ 	.byte	0x04, 0x2f
        /*0002*/ 	.short	(.L_3 - .L_2)
	.align		4
.L_2:
        /*0004*/ 	.word	index@(triton_poi_fused__native_batch_norm_legit_no_training_relu_51)
        /*0008*/ 	.word	0x00000020


	//----- nvinfo : EIATTR_MIN_STACK_SIZE
	.align		4
.L_3:
        /*000c*/ 	.byte	0x04, 0x12
        /*000e*/ 	.short	(.L_5 - .L_4)
	.align		4
.L_4:
        /*0010*/ 	.word	index@(triton_poi_fused__native_batch_norm_legit_no_training_relu_51)
        /*0014*/ 	.word	0x00000000


	//----- nvinfo : EIATTR_FRAME_SIZE
	.align		4
.L_5:
        /*0018*/ 	.byte	0x04, 0x11
        /*001a*/ 	.short	(.L_7 - .L_6)
	.align		4
.L_6:
        /*001c*/ 	.word	index@(triton_poi_fused__native_batch_norm_legit_no_training_relu_51)
        /*0020*/ 	.word	0x00000000


	//----- nvinfo : EIATTR_MIN_STACK_SIZE
	.align		4
.L_7:
        /*0024*/ 	.byte	0x04, 0x12
        /*0026*/ 	.short	(.L_9 - .L_8)
	.align		4
.L_8:
        /*0028*/ 	.word	index@(triton_poi_fused__native_batch_norm_legit_no_training_relu_51)
        /*002c*/ 	.word	0x00000000
.L_9:


//--------------------- .nv.info.triton_poi_fused__native_batch_norm_legit_no_training_relu_51 --------------------------
	.section	.nv.info.triton_poi_fused__native_batch_norm_legit_no_training_relu_51,"",@"SHT_CUDA_INFO"
	.sectionflags	@""
	.align	4


	//----- nvinfo : EIATTR_CUDA_API_VERSION
	.align		4
        /*0000*/ 	.byte	0x04, 0x37
        /*0002*/ 	.short	(.L_11 - .L_10)
.L_10:
        /*0004*/ 	.word	0x0000007c


	//----- nvinfo : EIATTR_KPARAM_INFO
	.align		4
.L_11:
        /*0008*/ 	.byte	0x04, 0x17
        /*000a*/ 	.short	(.L_13 - .L_12)
.L_12:
        /*000c*/ 	.word	0x00000000
        /*0010*/ 	.short	0x0007
        /*0012*/ 	.short	0x0034
        /*0014*/ 	.byte	0x00, 0xf0, 0x11, 0x00


	//----- nvinfo : EIATTR_KPARAM_INFO
	.align		4
.L_13:
        /*0018*/ 	.byte	0x04, 0x17
        /*001a*/ 	.short	(.L_15 - .L_14)
.L_14:
        /*001c*/ 	.word	0x00000000
        /*0020*/ 	.short	0x0006
        /*0022*/ 	.short	0x0030
        /*0024*/ 	.byte	0x00, 0xf0, 0x11, 0x00


	//----- nvinfo : EIATTR_KPARAM_INFO
	.align		4
.L_15:
        /*0028*/ 	.byte	0x04, 0x17
        /*002a*/ 	.short	(.L_17 - .L_16)
.L_16:
        /*002c*/ 	.word	0x00000000
        /*0030*/ 	.short	0x0005
        /*0032*/ 	.short	0x0028
        /*0034*/ 	.byte	0x00, 0xf4, 0x21, 0x00


	//----- nvinfo : EIATTR_KPARAM_INFO
	.align		4
.L_17:
        /*0038*/ 	.byte	0x04, 0x17
        /*003a*/ 	.short	(.L_19 - .L_18)
.L_18:
        /*003c*/ 	.word	0x00000000
        /*0040*/ 	.short	0x0004
        /*0042*/ 	.short	0x0020
        /*0044*/ 	.byte	0x00, 0xf4, 0x21, 0x00


	//----- nvinfo : EIATTR_KPARAM_INFO
	.align		4
.L_19:
        /*0048*/ 	.byte	0x04, 0x17
        /*004a*/ 	.short	(.L_21 - .L_20)
.L_20:
        /*004c*/ 	.word	0x00000000
        /*0050*/ 	.short	0x0003
        /*0052*/ 	.short	0x0018
        /*0054*/ 	.byte	0x00, 0xf4, 0x21, 0x00


	//----- nvinfo : EIATTR_KPARAM_INFO
	.align		4
.L_21:
        /*0058*/ 	.byte	0x04, 0x17
        /*005a*/ 	.short	(.L_23 - .L_22)
.L_22:
        /*005c*/ 	.word	0x00000000
        /*0060*/ 	.short	0x0002
        /*0062*/ 	.short	0x0010
        /*0064*/ 	.byte	0x00, 0xf4, 0x21, 0x00


	//----- nvinfo : EIATTR_KPARAM_INFO
	.align		4
.L_23:
        /*0068*/ 	.byte	0x04, 0x17
        /*006a*/ 	.short	(.L_25 - .L_24)
.L_24:
        /*006c*/ 	.word	0x00000000
        /*0070*/ 	.short	0x0001
        /*0072*/ 	.short	0x0008
        /*0074*/ 	.byte	0x00, 0xf4, 0x21, 0x00


	//----- nvinfo : EIATTR_KPARAM_INFO
	.align		4
.L_25:
        /*0078*/ 	.byte	0x04, 0x17
        /*007a*/ 	.short	(.L_27 - .L_26)
.L_26:
        /*007c*/ 	.word	0x00000000
        /*0080*/ 	.short	0x0000
        /*0082*/ 	.short	0x0000
        /*0084*/ 	.byte	0x00, 0xf4, 0x21, 0x00


	//----- nvinfo : EIATTR_SPARSE_MMA_MASK
	.align		4
.L_27:
        /*0088*/ 	.byte	0x03, 0x50
        /*008a*/ 	.short	0x0000


	//----- nvinfo : EIATTR_MAXREG_COUNT
	.align		4
        /*008c*/ 	.byte	0x03, 0x1b
        /*008e*/ 	.short	0x00ff


	//----- nvinfo : EIATTR_EXIT_INSTR_OFFSETS
	.align		4
        /*0090*/ 	.byte	0x04, 0x1c
        /*0092*/ 	.short	(.L_29 - .L_28)


	//   ....[0]....
.L_28:
        /*0094*/ 	.word	0x00000ab0


	//   ....[1]....
        /*0098*/ 	.word	0x00000b90


	//----- nvinfo : EIATTR_REQNTID
	.align		4
.L_29:
        /*009c*/ 	.byte	0x04, 0x10
        /*009e*/ 	.short	(.L_31 - .L_30)
.L_30:
        /*00a0*/ 	.word	0x00000080
        /*00a4*/ 	.word	0x00000001
        /*00a8*/ 	.word	0x00000001


	//----- nvinfo : EIATTR_CBANK_PARAM_SIZE
	.align		4
.L_31:
        /*00ac*/ 	.byte	0x03, 0x19
        /*00ae*/ 	.short	0x0038


	//----- nvinfo : EIATTR_PARAM_CBANK
	.align		4
        /*00b0*/ 	.byte	0x04, 0x0a
        /*00b2*/ 	.short	(.L_33 - .L_32)
	.align		4
.L_32:
        /*00b4*/ 	.word	index@(.nv.constant0.triton_poi_fused__native_batch_norm_legit_no_training_relu_51)
        /*00b8*/ 	.short	0x0210
        /*00ba*/ 	.short	0x0038


	//----- nvinfo : EIATTR_SW_WAR
	.align		4
.L_33:
        /*00bc*/ 	.byte	0x04, 0x36
        /*00be*/ 	.short	(.L_35 - .L_34)
.L_34:
        /*00c0*/ 	.word	0x00000008
.L_35:


//--------------------- .nv.callgraph             --------------------------
	.section	.nv.callgraph,"",@"SHT_CUDA_CALLGRAPH"
	.align	4
	.sectionentsize	8
	.align		4
        /*0000*/ 	.word	0x00000000
	.align		4
        /*0004*/ 	.word	0xffffffff
	.align		4
        /*0008*/ 	.word	0x00000000
	.align		4
        /*000c*/ 	.word	0xfffffffe
	.align		4
        /*0010*/ 	.word	0x00000000
	.align		4
        /*0014*/ 	.word	0xfffffffd
	.align		4
        /*0018*/ 	.word	0x00000000
	.align		4
        /*001c*/ 	.word	0xfffffffc


//--------------------- .nv.constant4             --------------------------
	.section	.nv.constant4,"a",@progbits
	.align	8
	.align		8
.nv.constant4:
        /*0000*/ 	.dword	_$_str
	.align		8
        /*0008*/ 	.dword	_$_str_$_2


//--------------------- .text.triton_poi_fused__native_batch_norm_legit_no_training_relu_51 --------------------------
	.section	.text.triton_poi_fused__native_batch_norm_legit_no_training_relu_51,"ax",@progbits
	.sectionflags	@"SHF_BARRIERS=1"
	.align	128
        .global         triton_poi_fused__native_batch_norm_legit_no_training_relu_51
        .type           triton_poi_fused__native_batch_norm_legit_no_training_relu_51,@function
        .size           triton_poi_fused__native_batch_norm_legit_no_training_relu_51,(.L_x_1 - triton_poi_fused__native_batch_norm_legit_no_training_relu_51)
        .other          triton_poi_fused__native_batch_norm_legit_no_training_relu_51,@"STO_CUDA_ENTRY STV_DEFAULT"
triton_poi_fused__native_batch_norm_legit_no_training_relu_51:
.text.triton_poi_fused__native_batch_norm_legit_no_training_relu_51:
[----:B------:R-:W0:Y:S01]  /*0000*/  LDC R1, c[0x0][0x28] ;  /* 0x00000a00ff017b82 */ /* 0x000e220000000800 */
[----:B------:R-:W1:Y:S01]  /*0010*/  S2R R14, SR_TID.X ;  /* 0x00000000000e7919 */ /* 0x000e620000002100 */
[----:B------:R-:W-:Y:S01]  /*0020*/  CS2R R10, SRZ ;  /* 0x00000000000a7805 */ /* 0x000fe2000001ff00 */
[----:B------:R-:W-:Y:S01]  /*0030*/  ULDC.64 UR6, c[0x0][0x208] ;  /* 0x0000820000067ab9 */ /* 0x000fe20000000a00 */
[----:B------:R-:W2:Y:S01]  /*0040*/  S2R R17, SR_CTAID.Y ;  /* 0x0000000000117919 */ /* 0x000ea20000002600 */
[----:B------:R-:W3:Y:S03]  /*0050*/  S2R R0, SR_CTAID.X ;  /* 0x0000000000007919 */ /* 0x000ee60000002500 */
[----:B------:R-:W4:Y:S01]  /*0060*/  S2UR UR5, SR_CgaCtaId ;  /* 0x00000000000579c3 */ /* 0x000f220000008800 */
[----:B------:R-:W-:-:S07]  /*0070*/  UMOV UR4, 0x400 ;  /* 0x0000040000047882 */ /* 0x000fce0000000000 */
[----:B------:R-:W5:Y:S01]  /*0080*/  LDC.64 R24, c[0x0][0x218] ;  /* 0x00008600ff187b82 */ /* 0x000f620000000a00 */
[----:B-1----:R-:W-:Y:S01]  /*0090*/  IMAD.SHL.U32 R16, R14, 0x4, RZ ;  /* 0x000000040e107824 */ /* 0x002fe200078e00ff */
[----:B------:R-:W-:-:S04]  /*00a0*/  SHF.R.U32.HI R7, RZ, 0x6, R14 ;  /* 0x00000006ff077819 */ /* 0x000fc8000001160e */
[----:B------:R-:W-:Y:S01]  /*00b0*/  LOP3.LUT R2, R16, 0xfc, RZ, 0xc0, !PT ;  /* 0x000000fc10027812 */ /* 0x000fe200078ec0ff */
[----:B---3--:R-:W-:-:S03]  /*00c0*/  IMAD.SHL.U32 R15, R0, 0x4, RZ ;  /* 0x00000004000f7824 */ /* 0x008fc600078e00ff */
[----:B--2---:R-:W-:Y:S02]  /*00d0*/  PRMT R4, R2, 0x6540, R17 ;  /* 0x0000654002047816 */ /* 0x004fe40000000011 */
[----:B------:R-:W1:Y:S02]  /*00e0*/  LDC.64 R2, c[0x0][0x210] ;  /* 0x00008400ff027b82 */ /* 0x000e640000000a00 */
[C---:B------:R-:W-:Y:S01]  /*00f0*/  ISETP.GE.AND P0, PT, R4.reuse, 0x300, PT ;  /* 0x000003000400780c */ /* 0x040fe20003f06270 */
[----:B------:R-:W-:-:S05]  /*0100*/  IMAD.HI R5, R4, 0x2aaaaaab, RZ ;  /* 0x2aaaaaab04057827 */ /* 0x000fca00078e02ff */
[----:B------:R-:W-:-:S04]  /*0110*/  SHF.R.U32.HI R6, RZ, 0x1f, R5 ;  /* 0x0000001fff067819 */ /* 0x000fc80000011605 */
[----:B------:R-:W-:Y:S02]  /*0120*/  LEA.HI.SX32 R5, R5, R6, 0x1b ;  /* 0x0000000605057211 */ /* 0x000fe400078fdaff */
[----:B------:R-:W-:-:S03]  /*0130*/  SGXT.U32 R6, R7, 0x1 ;  /* 0x000000010706781a */ /* 0x000fc60000000000 */
[----:B------:R-:W-:Y:S01]  /*0140*/  IMAD R8, R5, -0xc0, R4 ;  /* 0xffffff4005087824 */ /* 0x000fe200078e0204 */
[----:B------:R-:W-:-:S03]  /*0150*/  LOP3.LUT R6, R15, R6, RZ, 0xfc, !PT ;  /* 0x000000060f067212 */ /* 0x000fc600078efcff */
[----:B------:R-:W-:Y:S01]  /*0160*/  IMAD R5, R5, 0x300, R8 ;  /* 0x0000030005057824 */ /* 0x000fe200078e0208 */
[C---:B------:R-:W-:Y:S02]  /*0170*/  ISETP.LT.AND P1, PT, R6.reuse, 0x4, !P0 ;  /* 0x000000040600780c */ /* 0x040fe40004721270 */
[----:B------:R-:W-:Y:S01]  /*0180*/  CS2R R8, SRZ ;  /* 0x0000000000087805 */ /* 0x000fe2000001ff00 */
[C---:B------:R-:W-:Y:S01]  /*0190*/  IMAD R5, R6.reuse, 0xc0, R5 ;  /* 0x000000c006057824 */ /* 0x040fe200078e0205 */
[----:B------:R-:W-:-:S03]  /*01a0*/  LOP3.LUT R6, R6, 0x2, RZ, 0xfc, !PT ;  /* 0x0000000206067812 */ /* 0x000fc600078efcff */
[----:B-1----:R-:W-:Y:S01]  /*01b0*/  IMAD.WIDE R12, R5, 0x4, R2 ;  /* 0x00000004050c7825 */ /* 0x002fe200078e0202 */
[----:B------:R-:W-:-:S03]  /*01c0*/  ISETP.LT.AND P0, PT, R6, 0x4, !P0 ;  /* 0x000000040600780c */ /* 0x000fc60004701270 */
[----:B------:R-:W-:Y:S02]  /*01d0*/  VIADD R19, R5, 0x180 ;  /* 0x0000018005137836 */ /* 0x000fe40000000000 */
[----:B------:R1:W2:Y:S01]  /*01e0*/  @P1 LDG.E.EL.128 R8, desc[UR6][R12.64] ;  /* 0x000000060c081981 */ /* 0x0002a2000c2e1d00 */
[----:B------:R-:W-:Y:S02]  /*01f0*/  CS2R R4, SRZ ;  /* 0x0000000000047805 */ /* 0x000fe4000001ff00 */
[----:B------:R-:W-:Y:S01]  /*0200*/  CS2R R6, SRZ ;  /* 0x0000000000067805 */ /* 0x000fe2000001ff00 */
[----:B------:R-:W-:-:S05]  /*0210*/  IMAD.WIDE R18, R19, 0x4, R2 ;  /* 0x0000000413127825 */ /* 0x000fca00078e0202 */
[----:B------:R3:W2:Y:S01]  /*0220*/  @P0 LDG.E.EL.128 R4, desc[UR6][R18.64] ;  /* 0x0000000612040981 */ /* 0x0006a2000c2e1d00 */
[----:B-1----:R-:W-:Y:S01]  /*0230*/  SHF.R.U32.HI R13, RZ, 0x2, R14 ;  /* 0x00000002ff0d7819 */ /* 0x002fe2000001160e */
[----:B----4-:R-:W-:-:S03]  /*0240*/  UPRMT UR4, UR5, 0x654, UR4 ;  /* 0x0000065405047896 */ /* 0x010fc60008000004 */
[----:B------:R-:W-:Y:S02]  /*0250*/  LOP3.LUT R20, R13, 0x10, RZ, 0xc0, !PT ;  /* 0x000000100d147812 */ /* 0x000fe400078ec0ff */
[----:B------:R-:W-:-:S03]  /*0260*/  LOP3.LUT R16, R16, 0x1fc, RZ, 0xc0, !PT ;  /* 0x000001fc10107812 */ /* 0x000fc600078ec0ff */
[----:B---3--:R-:W-:Y:S01]  /*0270*/  VIADD R19, R20, UR4 ;  /* 0x0000000414137c36 */ /* 0x008fe20008000000 */
[----:B------:R-:W-:Y:S01]  /*0280*/  SHF.L.U32 R2, R14, 0x1, RZ ;  /* 0x000000010e027819 */ /* 0x000fe200000006ff */
[----:B------:R-:W1:Y:S02]  /*0290*/  LDC.64 R20, c[0x0][0x228] ;  /* 0x00008a00ff147b82 */ /* 0x000e640000000a00 */
[----:B------:R-:W-:Y:S01]  /*02a0*/  IMAD R28, R16, 0x4, R19 ;  /* 0x00000004101c7824 */ /* 0x000fe200078e0213 */
[----:B------:R-:W-:-:S04]  /*02b0*/  LOP3.LUT R22, R2, 0xfe, RZ, 0xc0, !PT ;  /* 0x000000fe02167812 */ /* 0x000fc800078ec0ff */
[----:B------:R-:W-:Y:S01]  /*02c0*/  PRMT R23, R22, 0x6540, R17 ;  /* 0x0000654016177816 */ /* 0x000fe20000000011 */
[----:B------:R-:W3:Y:S04]  /*02d0*/  LDC.64 R2, c[0x0][0x220] ;  /* 0x00008800ff027b82 */ /* 0x000ee80000000a00 */
[----:B------:R-:W-:-:S05]  /*02e0*/  IMAD.HI R12, R23, 0x2aaaaaab, RZ ;  /* 0x2aaaaaab170c7827 */ /* 0x000fca00078e02ff */
[----:B------:R-:W-:-:S04]  /*02f0*/  SHF.R.U32.HI R13, RZ, 0x1f, R12 ;  /* 0x0000001fff0d7819 */ /* 0x000fc8000001160c */
[----:B------:R-:W-:Y:S02]  /*0300*/  LEA.HI R12, R12, R13, RZ, 0x1b ;  /* 0x0000000d0c0c7211 */ /* 0x000fe400078fd8ff */
[----:B------:R-:W-:Y:S02]  /*0310*/  ISETP.GE.AND P0, PT, R23, 0x300, PT ;  /* 0x000003001700780c */ /* 0x000fe40003f06270 */
[----:B------:R-:W-:Y:S01]  /*0320*/  LEA R22, R22, UR4, 0x2 ;  /* 0x0000000416167c11 */ /* 0x000fe2000f8e10ff */
[----:B------:R-:W-:-:S04]  /*0330*/  IMAD R23, R12, -0xc0, R23 ;  /* 0xffffff400c177824 */ /* 0x000fc800078e0217 */
[----:B---3--:R-:W-:Y:S01]  /*0340*/  IMAD.WIDE R26, R23, 0x4, R2 ;  /* 0x00000004171a7825 */ /* 0x008fe200078e0202 */
[----:B------:R-:W-:-:S03]  /*0350*/  CS2R R18, SRZ ;  /* 0x0000000000127805 */ /* 0x000fc6000001ff00 */
[----:B-----5:R-:W-:-:S04]  /*0360*/  IMAD.WIDE R24, R23, 0x4, R24 ;  /* 0x0000000417187825 */ /* 0x020fc800078e0218 */
[----:B-1----:R-:W-:Y:S01]  /*0370*/  IMAD.WIDE R20, R23, 0x4, R20 ;  /* 0x0000000417147825 */ /* 0x002fe200078e0214 */
[----:B--2---:R1:W-:Y:S01]  /*0380*/  STS.128 [R28], R8 ;  /* 0x000000081c007388 */ /* 0x0043e20000000c00 */
[----:B------:R-:W-:Y:S08]  /*0390*/  BAR.SYNC.DEFER_BLOCKING 0x0 ;  /* 0x0000000000007b1d */ /* 0x000ff00000010000 */
[----:B-1----:R-:W1:Y:S01]  /*03a0*/  LDC.64 R10, c[0x0][0x230] ;  /* 0x00008c00ff0a7b82 */ /* 0x002e620000000a00 */
[----:B------:R-:W-:Y:S04]  /*03b0*/  LDS.64 R12, [R22] ;  /* 0x00000000160c7984 */ /* 0x000fe80000000a00 */
[----:B------:R-:W2:Y:S03]  /*03c0*/  LDS.64 R2, [R22+0x410] ;  /* 0x0004100016027984 */ /* 0x000ea60000000a00 */
[----:B------:R-:W-:Y:S06]  /*03d0*/  BAR.SYNC.DEFER_BLOCKING 0x0 ;  /* 0x0000000000007b1d */ /* 0x000fec0000010000 */
[----:B------:R3:W-:Y:S02]  /*03e0*/  STS.128 [R28], R4 ;  /* 0x000000041c007388 */ /* 0x0007e40000000c00 */
[----:B------:R-:W-:Y:S06]  /*03f0*/  BAR.SYNC.DEFER_BLOCKING 0x0 ;  /* 0x0000000000007b1d */ /* 0x000fec0000010000 */
[----:B------:R-:W4:Y:S01]  /*0400*/  @!P0 LDG.E.EL.64 R18, desc[UR6][R26.64] ;  /* 0x000000061a128981 */ /* 0x000f22000c2e1b00 */
[----:B------:R-:W-:-:S02]  /*0410*/  CS2R R8, SRZ ;  /* 0x0000000000087805 */ /* 0x000fc4000001ff00 */
[----:B---3--:R-:W-:Y:S02]  /*0420*/  CS2R R4, SRZ ;  /* 0x0000000000047805 */ /* 0x008fe4000001ff00 */
[----:B------:R-:W-:Y:S01]  /*0430*/  CS2R R6, SRZ ;  /* 0x0000000000067805 */ /* 0x000fe2000001ff00 */
[----:B-1----:R-:W-:Y:S02]  /*0440*/  IMAD.WIDE R28, R23, 0x4, R10 ;  /* 0x00000004171c7825 */ /* 0x002fe400078e020a */
[----:B------:R-:W1:Y:S04]  /*0450*/  LDS.64 R10, [R22] ;  /* 0x00000000160a7984 */ /* 0x000e680000000a00 */
[----:B------:R-:W2:Y:S04]  /*0460*/  @!P0 LDG.E.EL.64 R8, desc[UR6][R24.64] ;  /* 0x0000000618088981 */ /* 0x000ea8000c2e1b00 */
[----:B------:R-:W3:Y:S04]  /*0470*/  @!P0 LDG.E.EL.64 R4, desc[UR6][R20.64] ;  /* 0x0000000614048981 */ /* 0x000ee8000c2e1b00 */
[----:B------:R5:W3:Y:S02]  /*0480*/  @!P0 LDG.E.EL.64 R6, desc[UR6][R28.64] ;  /* 0x000000061c068981 */ /* 0x000ae4000c2e1b00 */
[----:B0----5:R-:W-:-:S05]  /*0490*/  IADD3 R29, R16, UR4, RZ ;  /* 0x00000004101d7c10 */ /* 0x021fca000fffe0ff */
[----:B------:R-:W-:Y:S02]  /*04a0*/  IMAD R16, R16, 0x4, R29 ;  /* 0x0000000410107824 */ /* 0x000fe400078e021d */
[----:B----4-:R-:W-:Y:S01]  /*04b0*/  FADD R23, R18, 0.0010000000474974513054 ;  /* 0x3a83126f12177421 */ /* 0x010fe20000000000 */
[----:B------:R-:W-:Y:S02]  /*04c0*/  FADD R24, R19, 0.0010000000474974513054 ;  /* 0x3a83126f13187421 */ /* 0x000fe40000000000 */
[----:B------:R0:W4:Y:S01]  /*04d0*/  LDS.64 R18, [R22+0x410] ;  /* 0x0004100016127984 */ /* 0x0001220000000a00 */
[----:B------:R-:W5:Y:S08]  /*04e0*/  MUFU.SQRT R26, R23 ;  /* 0x00000017001a7308 */ /* 0x000f700000002000 */
[----:B------:R-:W0:Y:S01]  /*04f0*/  MUFU.SQRT R25, R24 ;  /* 0x0000001800197308 */ /* 0x000e220000002000 */
[----:B-----5:R-:W-:-:S02]  /*0500*/  FSETP.GT.AND P0, PT, R26, 8.50705917302346158658e+37, PT ;  /* 0x7e8000001a00780b */ /* 0x020fc40003f04000 */
[----:B------:R-:W-:Y:S02]  /*0510*/  FSETP.GEU.AND P2, PT, R26, 1.175494350822287508e-38, PT ;  /* 0x008000001a00780b */ /* 0x000fe40003f4e000 */
[C---:B0-----:R-:W-:Y:S02]  /*0520*/  FSETP.GT.AND P1, PT, R25.reuse, 8.50705917302346158658e+37, PT ;  /* 0x7e8000001900780b */ /* 0x041fe40003f24000 */
[----:B------:R-:W-:-:S07]  /*0530*/  FSETP.GEU.AND P3, PT, R25, 1.175494350822287508e-38, PT ;  /* 0x008000001900780b */ /* 0x000fce0003f6e000 */
[----:B------:R-:W-:-:S04]  /*0540*/  @P0 FMUL R26, R26, 0.25 ;  /* 0x3e8000001a1a0820 */ /* 0x000fc80000400000 */
[----:B------:R-:W-:Y:S01]  /*0550*/  @!P2 FMUL R26, R26, 16777216 ;  /* 0x4b8000001a1aa820 */ /* 0x000fe20000400000 */
[----:B------:R-:W-:-:S04]  /*0560*/  @P1 FMUL R25, R25, 0.25 ;  /* 0x3e80000019191820 */ /* 0x000fc80000400000 */
[----:B------:R-:W-:Y:S01]  /*0570*/  @!P3 FMUL R25, R25, 16777216 ;  /* 0x4b8000001919b820 */ /* 0x000fe20000400000 */
[----:B------:R-:W0:Y:S01]  /*0580*/  MUFU.RCP R20, R26 ;  /* 0x0000001a00147308 */ /* 0x000e220000001000 */
[----:B------:R-:W-:Y:S01]  /*0590*/  SHF.L.U32 R23, R14, 0x3, RZ ;  /* 0x000000030e177819 */ /* 0x000fe200000006ff */
[----:B------:R-:W-:-:S06]  /*05a0*/  IMAD.MOV.U32 R22, RZ, RZ, 0x3e800000 ;  /* 0x3e800000ff167424 */ /* 0x000fcc00078e00ff */
[----:B------:R-:W5:Y:S01]  /*05b0*/  MUFU.RCP R21, R25 ;  /* 0x0000001900157308 */ /* 0x000f620000001000 */
[----:B------:R-:W-:Y:S02]  /*05c0*/  LOP3.LUT R24, R23, 0x3f8, RZ, 0xc0, !PT ;  /* 0x000003f817187812 */ /* 0x000fe400078ec0ff */
[C---:B------:R-:W-:Y:S02]  /*05d0*/  FSEL R23, R22.reuse, 1, P0 ;  /* 0x3f80000016177808 */ /* 0x040fe40000000000 */
[----:B------:R-:W-:-:S03]  /*05e0*/  FSEL R22, R22, 1, P1 ;  /* 0x3f80000016167808 */ /* 0x000fc60000800000 */
[----:B------:R-:W-:Y:S02]  /*05f0*/  @!P2 FMUL R23, R23, 16777216 ;  /* 0x4b8000001717a820 */ /* 0x000fe40000400000 */
[----:B------:R-:W-:Y:S01]  /*0600*/  @!P3 FMUL R22, R22, 16777216 ;  /* 0x4b8000001616b820 */ /* 0x000fe20000400000 */
[----:B------:R-:W-:Y:S01]  /*0610*/  LOP3.LUT R14, R14, 0x7f, RZ, 0xc0, !PT ;  /* 0x0000007f0e0e7812 */ /* 0x000fe200078ec0ff */
[----:B0-----:R-:W-:Y:S01]  /*0620*/  FMUL R20, R20, R23 ;  /* 0x0000001714147220 */ /* 0x001fe20000400000 */
[----:B------:R-:W-:Y:S02]  /*0630*/  VIADD R27, R24, UR4 ;  /* 0x00000004181b7c36 */ /* 0x000fe40008000000 */
[--C-:B--2---:R-:W-:Y:S01]  /*0640*/  FADD R23, R2, -R8.reuse ;  /* 0x8000000802177221 */ /* 0x104fe20000000000 */
[----:B-----5:R-:W-:Y:S01]  /*0650*/  FMUL R22, R21, R22 ;  /* 0x0000001615167220 */ /* 0x020fe20000400000 */
[--C-:B------:R-:W-:Y:S01]  /*0660*/  FADD R21, R12, -R8.reuse ;  /* 0x800000080c157221 */ /* 0x100fe20000000000 */
[----:B------:R-:W-:Y:S01]  /*0670*/  FADD R13, R13, -R9 ;  /* 0x800000090d0d7221 */ /* 0x000fe20000000000 */
[----:B------:R-:W-:Y:S01]  /*0680*/  PRMT R17, R14, 0x6540, R17 ;  /* 0x000065400e117816 */ /* 0x000fe20000000011 */
[----:B-1----:R-:W-:Y:S01]  /*0690*/  FADD R25, R10, -R8 ;  /* 0x800000080a197221 */ /* 0x002fe20000000000 */
[----:B------:R-:W-:-:S02]  /*06a0*/  IMAD R14, R24, 0x4, R27 ;  /* 0x00000004180e7824 */ /* 0x000fc400078e021b */
[--C-:B------:R-:W-:Y:S01]  /*06b0*/  FADD R3, R3, -R9.reuse ;  /* 0x8000000903037221 */ /* 0x100fe20000000000 */
[--C-:B------:R-:W-:Y:S01]  /*06c0*/  FADD R11, R11, -R9.reuse ;  /* 0x800000090b0b7221 */ /* 0x100fe20000000000 */
[----:B------:R-:W-:Y:S01]  /*06d0*/  FMUL R10, R22, R13 ;  /* 0x0000000d160a7220 */ /* 0x000fe20000400000 */
[C---:B------:R-:W-:Y:S01]  /*06e0*/  FMUL R21, R20.reuse, R21 ;  /* 0x0000001514157220 */ /* 0x040fe20000400000 */
[----:B------:R-:W-:Y:S01]  /*06f0*/  FMUL R23, R20, R23 ;  /* 0x0000001714177220 */ /* 0x000fe20000400000 */
[----:B----4-:R-:W-:Y:S01]  /*0700*/  FADD R27, R18, -R8 ;  /* 0x80000008121b7221 */ /* 0x010fe20000000000 */
[----:B------:R-:W-:Y:S01]  /*0710*/  FADD R19, R19, -R9 ;  /* 0x8000000913137221 */ /* 0x000fe20000000000 */
[C---:B------:R-:W-:Y:S01]  /*0720*/  FMUL R2, R22.reuse, R3 ;  /* 0x0000000316027220 */ /* 0x040fe20000400000 */
[----:B------:R-:W-:Y:S01]  /*0730*/  FMUL R8, R22, R11 ;  /* 0x0000000b16087220 */ /* 0x000fe20000400000 */
[-CC-:B---3--:R-:W-:Y:S01]  /*0740*/  FFMA R21, R21, R4.reuse, R6.reuse ;  /* 0x0000000415157223 */ /* 0x188fe20000000006 */
[--C-:B------:R-:W-:Y:S01]  /*0750*/  FFMA R10, R10, R5, R7.reuse ;  /* 0x000000050a0a7223 */ /* 0x100fe20000000007 */
[-CC-:B------:R-:W-:Y:S01]  /*0760*/  FFMA R23, R23, R4.reuse, R6.reuse ;  /* 0x0000000417177223 */ /* 0x180fe20000000006 */
[----:B------:R-:W-:Y:S01]  /*0770*/  FMUL R22, R22, R19 ;  /* 0x0000001316167220 */ /* 0x000fe20000400000 */
[C---:B------:R-:W-:Y:S01]  /*0780*/  FMUL R25, R20.reuse, R25 ;  /* 0x0000001914197220 */ /* 0x040fe20000400000 */
[----:B------:R-:W-:Y:S01]  /*0790*/  FMUL R27, R20, R27 ;  /* 0x0000001b141b7220 */ /* 0x000fe20000400000 */
[-CC-:B------:R-:W-:Y:S01]  /*07a0*/  FFMA R2, R2, R5.reuse, R7.reuse ;  /* 0x0000000502027223 */ /* 0x180fe20000000007 */
[----:B------:R-:W-:Y:S01]  /*07b0*/  FSETP.GEU.AND P2, PT, R21, RZ, PT ;  /* 0x000000ff1500720b */ /* 0x000fe20003f4e000 */
[-CC-:B------:R-:W-:Y:S01]  /*07c0*/  FFMA R25, R25, R4.reuse, R6.reuse ;  /* 0x0000000419197223 */ /* 0x180fe20000000006 */
[----:B------:R-:W-:Y:S01]  /*07d0*/  FFMA R27, R27, R4, R6 ;  /* 0x000000041b1b7223 */ /* 0x000fe20000000006 */
[----:B------:R-:W-:Y:S01]  /*07e0*/  BAR.SYNC.DEFER_BLOCKING 0x0 ;  /* 0x0000000000007b1d */ /* 0x000fe20000010000 */
[----:B------:R-:W-:Y:S01]  /*07f0*/  FSETP.GEU.AND P1, PT, R10, RZ, PT ;  /* 0x000000ff0a00720b */ /* 0x000fe20003f2e000 */
[-CC-:B------:R-:W-:Y:S01]  /*0800*/  FFMA R8, R8, R5.reuse, R7.reuse ;  /* 0x0000000508087223 */ /* 0x180fe20000000007 */
[----:B------:R-:W-:Y:S01]  /*0810*/  FSETP.GEU.AND P0, PT, R23, RZ, PT ;  /* 0x000000ff1700720b */ /* 0x000fe20003f0e000 */
[----:B------:R-:W-:Y:S01]  /*0820*/  FFMA R22, R22, R5, R7 ;  /* 0x0000000516167223 */ /* 0x000fe20000000007 */
[----:B------:R-:W-:-:S02]  /*0830*/  FSEL R21, R21, RZ, P2 ;  /* 0x000000ff15157208 */ /* 0x000fc40001000000 */
[----:B------:R-:W-:Y:S02]  /*0840*/  FSEL R3, R10, RZ, P1 ;  /* 0x000000ff0a037208 */ /* 0x000fe40000800000 */
[----:B------:R-:W-:Y:S02]  /*0850*/  FSEL R23, R23, RZ, P0 ;  /* 0x000000ff17177208 */ /* 0x000fe40000000000 */
[----:B------:R-:W-:Y:S02]  /*0860*/  FSETP.GEU.AND P4, PT, R2, RZ, PT ;  /* 0x000000ff0200720b */ /* 0x000fe40003f8e000 */
[----:B------:R-:W-:Y:S02]  /*0870*/  FSETP.GEU.AND P3, PT, R25, RZ, PT ;  /* 0x000000ff1900720b */ /* 0x000fe40003f6e000 */
[----:B------:R-:W-:Y:S02]  /*0880*/  FSETP.GEU.AND P2, PT, R8, RZ, PT ;  /* 0x000000ff0800720b */ /* 0x000fe40003f4e000 */
[----:B------:R-:W-:-:S02]  /*0890*/  FSETP.GEU.AND P1, PT, R27, RZ, PT ;  /* 0x000000ff1b00720b */ /* 0x000fc40003f2e000 */
[----:B------:R-:W-:Y:S02]  /*08a0*/  FSETP.GEU.AND P0, PT, R22, RZ, PT ;  /* 0x000000ff1600720b */ /* 0x000fe40003f0e000 */
[----:B------:R-:W-:Y:S02]  /*08b0*/  FSEL R9, R2, RZ, P4 ;  /* 0x000000ff02097208 */ /* 0x000fe40002000000 */
[----:B------:R-:W-:Y:S02]  /*08c0*/  FSEL R25, R25, RZ, P3 ;  /* 0x000000ff19197208 */ /* 0x000fe40001800000 */
[----:B------:R-:W-:Y:S02]  /*08d0*/  FSEL R27, R27, RZ, P1 ;  /* 0x000000ff1b1b7208 */ /* 0x000fe40000800000 */
[----:B------:R-:W-:Y:S02]  /*08e0*/  FSEL R11, R8, RZ, P2 ;  /* 0x000000ff080b7208 */ /* 0x000fe40001000000 */
[----:B------:R-:W-:Y:S01]  /*08f0*/  FSEL R13, R22, RZ, P0 ;  /* 0x000000ff160d7208 */ /* 0x000fe20000000000 */
[----:B------:R-:W-:Y:S04]  /*0900*/  STS [R14], R21 ;  /* 0x000000150e007388 */ /* 0x000fe80000000800 */
[----:B------:R0:W-:Y:S04]  /*0910*/  STS [R14+0x14], R3 ;  /* 0x000014030e007388 */ /* 0x0001e80000000800 */
[----:B------:R-:W-:Y:S04]  /*0920*/  STS [R14+0x4], R23 ;  /* 0x000004170e007388 */ /* 0x000fe80000000800 */
[----:B------:R1:W-:Y:S04]  /*0930*/  STS [R14+0x18], R9 ;  /* 0x000018090e007388 */ /* 0x0003e80000000800 */
[----:B------:R-:W-:Y:S04]  /*0940*/  STS [R14+0x8], R25 ;  /* 0x000008190e007388 */ /* 0x000fe80000000800 */
[----:B------:R-:W-:Y:S01]  /*0950*/  STS [R14+0xc], R27 ;  /* 0x00000c1b0e007388 */ /* 0x000fe20000000800 */
[----:B------:R-:W-:Y:S01]  /*0960*/  IMAD.HI R8, R17, 0x2aaaaaab, RZ ;  /* 0x2aaaaaab11087827 */ /* 0x000fe200078e02ff */
[----:B0-----:R-:W0:Y:S02]  /*0970*/  LDC.64 R2, c[0x0][0x238] ;  /* 0x00008e00ff027b82 */ /* 0x001e240000000a00 */
[----:B------:R-:W-:Y:S04]  /*0980*/  STS [R14+0x1c], R11 ;  /* 0x00001c0b0e007388 */ /* 0x000fe80000000800 */
[----:B------:R-:W-:Y:S02]  /*0990*/  STS [R14+0x20], R13 ;  /* 0x0000200d0e007388 */ /* 0x000fe40000000800 */
[----:B------:R-:W-:Y:S01]  /*09a0*/  BAR.SYNC.DEFER_BLOCKING 0x0 ;  /* 0x0000000000007b1d */ /* 0x000fe20000010000 */
[----:B-1----:R-:W-:-:S04]  /*09b0*/  SHF.R.U32.HI R9, RZ, 0x1f, R8 ;  /* 0x0000001fff097819 */ /* 0x002fc80000011608 */
[----:B------:R-:W-:Y:S01]  /*09c0*/  LEA.HI.SX32 R8, R8, R9, 0x1b ;  /* 0x0000000908087211 */ /* 0x000fe200078fdaff */
[----:B------:R-:W-:Y:S04]  /*09d0*/  LDS R4, [R16] ;  /* 0x0000000010047984 */ /* 0x000fe80000000800 */
[----:B------:R-:W-:Y:S04]  /*09e0*/  LDS R5, [R16+0x4] ;  /* 0x0000040010057984 */ /* 0x000fe80000000800 */
[----:B------:R-:W-:Y:S04]  /*09f0*/  LDS R6, [R16+0x8] ;  /* 0x0000080010067984 */ /* 0x000fe80000000800 */
[----:B------:R-:W1:Y:S01]  /*0a00*/  LDS R7, [R16+0xc] ;  /* 0x00000c0010077984 */ /* 0x000e620000000800 */
[----:B------:R-:W-:Y:S01]  /*0a10*/  IMAD R9, R8, -0xc0, R17 ;  /* 0xffffff4008097824 */ /* 0x000fe200078e0211 */
[----:B------:R-:W-:-:S04]  /*0a20*/  ISETP.GE.AND P0, PT, R15, 0x4, PT ;  /* 0x000000040f00780c */ /* 0x000fc80003f06270 */
[----:B------:R-:W-:Y:S02]  /*0a30*/  IADD3 R9, R9, R0, RZ ;  /* 0x0000000009097210 */ /* 0x000fe40007ffe0ff */
[C---:B------:R-:W-:Y:S02]  /*0a40*/  ISETP.LT.AND P1, PT, R17.reuse, 0x300, !P0 ;  /* 0x000003001100780c */ /* 0x040fe40004721270 */
[----:B------:R-:W-:Y:S01]  /*0a50*/  LOP3.LUT R17, R17, 0x80, RZ, 0xfc, !PT ;  /* 0x0000008011117812 */ /* 0x000fe200078efcff */
[----:B------:R-:W-:-:S03]  /*0a60*/  IMAD R9, R8, 0x800, R9 ;  /* 0x0000080008097824 */ /* 0x000fc600078e0209 */
[----:B------:R-:W-:Y:S01]  /*0a70*/  ISETP.LT.AND P0, PT, R17, 0x300, !P0 ;  /* 0x000003001100780c */ /* 0x000fe20004701270 */
[----:B------:R-:W-:-:S04]  /*0a80*/  IMAD.SHL.U32 R9, R9, 0x4, RZ ;  /* 0x0000000409097824 */ /* 0x000fc800078e00ff */
[----:B0-----:R-:W-:-:S05]  /*0a90*/  IMAD.WIDE R8, R9, 0x4, R2 ;  /* 0x0000000409087825 */ /* 0x001fca00078e0202 */
[----:B-1----:R0:W-:Y:S03]  /*0aa0*/  @P1 STG.E.128 desc[UR6][R8.64], R4 ;  /* 0x0000000408001986 */ /* 0x0021e6000c101d06 */
[----:B0-----:R-:W-:Y:S05]  /*0ab0*/  @!P0 EXIT ;  /* 0x000000000000894d */ /* 0x001fea0003800000 */
[----:B0-----:R-:W-:Y:S01]  /*0ac0*/  LDS R4, [R16+0xa00] ;  /* 0x000a000010047984 */ /* 0x001fe20000000800 */
[----:B------:R-:W-:-:S03]  /*0ad0*/  IMAD.HI R8, R17, 0x2aaaaaab, RZ ;  /* 0x2aaaaaab11087827 */ /* 0x000fc600078e02ff */
[----:B------:R-:W-:Y:S02]  /*0ae0*/  LDS R5, [R16+0xa04] ;  /* 0x000a040010057984 */ /* 0x000fe40000000800 */
[----:B------:R-:W-:Y:S02]  /*0af0*/  SHF.R.U32.HI R9, RZ, 0x1f, R8 ;  /* 0x0000001fff097819 */ /* 0x000fe40000011608 */
[----:B------:R-:W-:Y:S02]  /*0b00*/  LDS R6, [R16+0xa08] ;  /* 0x000a080010067984 */ /* 0x000fe40000000800 */
[----:B------:R-:W-:Y:S02]  /*0b10*/  LEA.HI.SX32 R8, R8, R9, 0x1b ;  /* 0x0000000908087211 */ /* 0x000fe400078fdaff */
[----:B------:R-:W0:Y:S03]  /*0b20*/  LDS R7, [R16+0xa0c] ;  /* 0x000a0c0010077984 */ /* 0x000e260000000800 */
[----:B------:R-:W-:-:S05]  /*0b30*/  IMAD R17, R8, -0xc0, R17 ;  /* 0xffffff4008117824 */ /* 0x000fca00078e0211 */
[----:B------:R-:W-:-:S05]  /*0b40*/  IADD3 R17, R17, R0, RZ ;  /* 0x0000000011117210 */ /* 0x000fca0007ffe0ff */
[----:B------:R-:W-:-:S05]  /*0b50*/  IMAD R9, R8, 0x800, R17 ;  /* 0x0000080008097824 */ /* 0x000fca00078e0211 */
[----:B------:R-:W-:-:S05]  /*0b60*/  SHF.L.U32 R9, R9, 0x2, RZ ;  /* 0x0000000209097819 */ /* 0x000fca00000006ff */
[----:B------:R-:W-:-:S05]  /*0b70*/  IMAD.WIDE R2, R9, 0x4, R2 ;  /* 0x0000000409027825 */ /* 0x000fca00078e0202 */
[----:B0-----:R-:W-:Y:S01]  /*0b80*/  STG.E.128 desc[UR6][R2.64], R4 ;  /* 0x0000000402007986 */ /* 0x001fe2000c101d06 */
[----:B------:R-:W-:Y:S05]  /*0b90*/  EXIT ;  /* 0x000000000000794d */ /* 0x000fea0003800000 */
.L_x_0:
[----:B------:R-:W-:-:S00]  /*0ba0*/  BRA `(.L_x_0) ;  /* 0xfffffffc00fc7947 */ /* 0x000fc0000383ffff */
[----:B------:R-:W-:-:S00]  /*0bb0*/  NOP ;  /* 0x0000000000007918 */ /* 0x000fc00000000000 */
        /* <DEDUP_REMOVED lines=12> */
.L_x_1:


//--------------------- .nv.global.init           --------------------------
	.section	.nv.global.init,"aw",@progbits
.nv.global.init:
	.type		_$_str,@object
	.size		_$_str,(_$_str_$_2 - _$_str)
_$_str:
        /*0000*/ 	.byte	0x5f, 0x5f, 0x43, 0x55, 0x44, 0x41, 0x5f, 0x46, 0x54, 0x5a, 0x00
	.type		_$_str_$_2,@object
	.size		_$_str_$_2,(.L_1 - _$_str_$_2)
_$_str_$_2:
        /*000b*/ 	.byte	0x5f, 0x5f, 0x43, 0x55, 0x44, 0x41, 0x5f, 0x50, 0x52, 0x45, 0x43, 0x5f, 0x53, 0x51, 0x52, 0x54
        /*001b*/ 	.byte	0x00
.L_1:


//--------------------- .nv.shared.triton_poi_fused__native_batch_norm_legit_no_training_relu_51 --------------------------
	.section	.nv.shared.triton_poi_fused__native_batch_norm_legit_no_training_relu_51,"aw",@nobits
	.sectionflags	@""
	.align	16
	.zero		1024


//--------------------- .nv.constant0.triton_poi_fused__native_batch_norm_legit_no_training_relu_51 --------------------------
	.section	.nv.constant0.triton_poi_fused__native_batch_norm_legit_no_training_relu_51,"a",@progbits
	.sectionflags	@""
	.align	4
.nv.constant0.triton_poi_fused__native_batch_norm_legit_no_training_relu_51:
	.zero		584
